//
// Generated by NVIDIA NVVM Compiler
//
// Compiler Build ID: CL-36424714
// Cuda compilation tools, release 13.0, V13.0.88
// Based on NVVM 20.0.0
//

.version 9.0
.target sm_100
.address_size 64

	// .globl	_Z16test_shuffle_xorv
.extern .func  (.param .b32 func_retval0) vprintf
(
	.param .b64 vprintf_param_0,
	.param .b64 vprintf_param_1
)
;
.global .align 1 .b8 $str[17] = {84, 104, 114, 101, 97, 100, 32, 37, 50, 100, 32, 61, 32, 37, 100, 10};

.visible .entry _Z16test_shuffle_xorv()
{
	.local .align 8 .b8 	__local_depot0[8];
	.reg .b64 	%SP;
	.reg .b64 	%SPL;
	.reg .pred 	%p<6>;
	.reg .b32 	%r<14>;
	.reg .b64 	%rd<5>;

	mov.u64 	%SPL, __local_depot0;
	cvta.local.u64 	%SP, %SPL;
	mov.u32 	%r1, %tid.x;
	shfl.sync.bfly.b32	%r2|%p1, %r1, 1, 31, -1;
	add.s32 	%r3, %r2, %r1;
	shfl.sync.bfly.b32	%r4|%p2, %r3, 2, 31, -1;
	add.s32 	%r5, %r4, %r3;
	shfl.sync.bfly.b32	%r6|%p3, %r5, 4, 31, -1;
	add.s32 	%r7, %r6, %r5;
	shfl.sync.bfly.b32	%r8|%p4, %r7, 8, 31, -1;
	add.s32 	%r9, %r8, %r7;
	shfl.sync.bfly.b32	%r10|%p5, %r9, 16, 31, -1;
	add.s32 	%r11, %r10, %r9;
	add.u64 	%rd1, %SP, 0;
	add.u64 	%rd2, %SPL, 0;
	st.local.v2.u32 	[%rd2], {%r1, %r11};
	mov.u64 	%rd3, $str;
	cvta.global.u64 	%rd4, %rd3;
	{ // callseq 0, 0
	.param .b64 param0;
	st.param.b64 	[param0], %rd4;
	.param .b64 param1;
	st.param.b64 	[param1], %rd1;
	.param .b32 retval0;
	call.uni (retval0), 
	vprintf, 
	(
	param0, 
	param1
	);
	ld.param.b32 	%r12, [retval0];
	} // callseq 0
	ret;

}
	// .globl	_Z17test_shuffle_downv
.visible .entry _Z17test_shuffle_downv()
{
	.local .align 8 .b8 	__local_depot1[8];
	.reg .b64 	%SP;
	.reg .b64 	%SPL;
	.reg .pred 	%p<6>;
	.reg .b32 	%r<14>;
	.reg .b64 	%rd<5>;

	mov.u64 	%SPL, __local_depot1;
	cvta.local.u64 	%SP, %SPL;
	mov.u32 	%r1, %tid.x;
	shfl.sync.down.b32	%r2|%p1, %r1, 16, 31, -1;
	add.s32 	%r3, %r2, %r1;
	shfl.sync.down.b32	%r4|%p2, %r3, 8, 31, -1;
	add.s32 	%r5, %r4, %r3;
	shfl.sync.down.b32	%r6|%p3, %r5, 4, 31, -1;
	add.s32 	%r7, %r6, %r5;
	shfl.sync.down.b32	%r8|%p4, %r7, 2, 31, -1;
	add.s32 	%r9, %r8, %r7;
	shfl.sync.down.b32	%r10|%p5, %r9, 1, 31, -1;
	add.s32 	%r11, %r10, %r9;
	add.u64 	%rd1, %SP, 0;
	add.u64 	%rd2, %SPL, 0;
	st.local.v2.u32 	[%rd2], {%r1, %r11};
	mov.u64 	%rd3, $str;
	cvta.global.u64 	%rd4, %rd3;
	{ // callseq 1, 0
	.param .b64 param0;
	st.param.b64 	[param0], %rd4;
	.param .b64 param1;
	st.param.b64 	[param1], %rd1;
	.param .b32 retval0;
	call.uni (retval0), 
	vprintf, 
	(
	param0, 
	param1
	);
	ld.param.b32 	%r12, [retval0];
	} // callseq 1
	ret;

}


// ===== COMPILED SASS (sm_100) =====

	.target	sm_100

	.elftype	@"ET_EXEC"


//--------------------- .note.nv.tkinfo           --------------------------
	.section	.note.nv.tkinfo,"",@"SHT_NOTE"
	.sectionflags	@"SHF_NOTE_NV_TKINFO"
	.tkinfo
        /*0018*/ 	.word	0x00000002
        /*0030*/ 	.string	""
        /*0030*/ 	.string	"ptxas"
        /*0030*/ 	.string	"Cuda compilation tools, release 13.0, V13.0.88"
        /*0030*/ 	.string	"Build cuda_13.0.r13.0/compiler.36424714_0"
        /*0030*/ 	.string	"-arch sm_100 -m 64 "



//--------------------- .note.nv.cuinfo           --------------------------
	.section	.note.nv.cuinfo,"",@"SHT_NOTE"
	.sectionflags	@"SHF_NOTE_NV_CUINFO"
        /*0018*/ 	.short	0x0002
        /*001a*/ 	.short	0x0064
        /*001c*/ 	.short	0x0082
	.zero		2


//--------------------- .nv.info                  --------------------------
	.section	.nv.info,"",@"SHT_CUDA_INFO"
	.align	4


	//----- nvinfo : EIATTR_REGCOUNT
	.align		4
        /*0000*/ 	.byte	0x04, 0x2f
        /*0002*/ 	.short	(.L_2 - .L_1)
	.align		4
.L_1:
        /*0004*/ 	.word	index@(_Z16test_shuffle_xorv)
        /*0008*/ 	.word	0x00000018


	//----- nvinfo : EIATTR_FRAME_SIZE
	.align		4
.L_2:
        /*000c*/ 	.byte	0x04, 0x11
        /*000e*/ 	.short	(.L_4 - .L_3)
	.align		4
.L_3:
        /*0010*/ 	.word	index@(_Z16test_shuffle_xorv)
        /*0014*/ 	.word	0x00000008


	//----- nvinfo : EIATTR_REGCOUNT
	.align		4
.L_4:
        /*0018*/ 	.byte	0x04, 0x2f
        /*001a*/ 	.short	(.L_6 - .L_5)
	.align		4
.L_5:
        /*001c*/ 	.word	index@(_Z17test_shuffle_downv)
        /*0020*/ 	.word	0x00000018


	//----- nvinfo : EIATTR_FRAME_SIZE
	.align		4
.L_6:
        /*0024*/ 	.byte	0x04, 0x11
        /*0026*/ 	.short	(.L_8 - .L_7)
	.align		4
.L_7:
        /*0028*/ 	.word	index@(_Z17test_shuffle_downv)
        /*002c*/ 	.word	0x00000008


	//----- nvinfo : EIATTR_MIN_STACK_SIZE
	.align		4
.L_8:
        /*0030*/ 	.byte	0x04, 0x12
        /*0032*/ 	.short	(.L_10 - .L_9)
	.align		4
.L_9:
        /*0034*/ 	.word	index@(_Z17test_shuffle_downv)
        /*0038*/ 	.word	0x00000008


	//----- nvinfo : EIATTR_MIN_STACK_SIZE
	.align		4
.L_10:
        /*003c*/ 	.byte	0x04, 0x12
        /*003e*/ 	.short	(.L_12 - .L_11)
	.align		4
.L_11:
        /*0040*/ 	.word	index@(_Z16test_shuffle_xorv)
        /*0044*/ 	.word	0x00000008
.L_12:


//--------------------- .nv.compat                --------------------------
	.section	.nv.compat,"",@"SHT_CUDA_COMPAT_INFO"
	.align	4
        /*0000*/ 	.byte	0x02, 0x09, 0x00, 0x00, 0x02, 0x02, 0x01, 0x00, 0x02, 0x05, 0x05, 0x00, 0x03, 0x07, 0x01, 0x01
        /*0010*/ 	.byte	0x02, 0x03, 0x00, 0x00, 0x02, 0x06, 0x01, 0x00, 0x04, 0x0b, 0x08, 0x00, 0x09, 0x00, 0x00, 0x00
        /*0020*/ 	.byte	0x00, 0x00, 0x00, 0x00


//--------------------- .nv.info._Z17test_shuffle_downv --------------------------
	.section	.nv.info._Z17test_shuffle_downv,"",@"SHT_CUDA_INFO"
	.sectionflags	@""
	.align	4


	//----- nvinfo : EIATTR_CUDA_API_VERSION
	.align		4
        /*0000*/ 	.byte	0x04, 0x37
        /*0002*/ 	.short	(.L_14 - .L_13)
.L_13:
        /*0004*/ 	.word	0x00000082


	//----- nvinfo : EIATTR_SPARSE_MMA_MASK
	.align		4
.L_14:
        /*0008*/ 	.byte	0x03, 0x50
        /*000a*/ 	.short	0x0000


	//----- nvinfo : EIATTR_MAXREG_COUNT
	.align		4
        /*000c*/ 	.byte	0x03, 0x1b
        /*000e*/ 	.short	0x00ff


	//----- nvinfo : EIATTR_EXTERNS
	.align		4
        /*0010*/ 	.byte	0x04, 0x0f
        /*0012*/ 	.short	(.L_16 - .L_15)


	//   ....[0]....
	.align		4
.L_15:
        /*0014*/ 	.word	index@(vprintf)


	//----- nvinfo : EIATTR_MERCURY_ISA_VERSION
	.align		4
.L_16:
        /*0018*/ 	.byte	0x03, 0x5f
        /*001a*/ 	.short	0x0101


	//----- nvinfo : EIATTR_COOP_GROUP_MASK_REGIDS
	.align		4
        /*001c*/ 	.byte	0x04, 0x29
        /*001e*/ 	.short	(.L_18 - .L_17)


	//   ....[0]....
.L_17:
        /*0020*/ 	.word	0xffffffff


	//   ....[1]....
        /*0024*/ 	.word	0xffffffff


	//   ....[2]....
        /*0028*/ 	.word	0xffffffff


	//   ....[3]....
        /*002c*/ 	.word	0xffffffff


	//   ....[4]....
        /*0030*/ 	.word	0xffffffff


	//----- nvinfo : EIATTR_COOP_GROUP_INSTR_OFFSETS
	.align		4
.L_18:
        /*0034*/ 	.byte	0x04, 0x28
        /*0036*/ 	.short	(.L_20 - .L_19)


	//   ....[0]....
.L_19:
        /*0038*/ 	.word	0x00000080


	//   ....[1]....
        /*003c*/ 	.word	0x000000a0


	//   ....[2]....
        /*0040*/ 	.word	0x000000d0


	//   ....[3]....
        /*0044*/ 	.word	0x00000100


	//   ....[4]....
        /*0048*/ 	.word	0x00000130


	//----- nvinfo : EIATTR_VRC_CTA_INIT_COUNT
	.align		4
.L_20:
        /*004c*/ 	.byte	0x02, 0x4a
	.zero		1
	.zero		1


	//----- nvinfo : EIATTR_SYSCALL_OFFSETS
	.align		4
        /*0050*/ 	.byte	0x04, 0x46
        /*0052*/ 	.short	(.L_22 - .L_21)


	//   ....[0]....
.L_21:
        /*0054*/ 	.word	0x00000180


	//----- nvinfo : EIATTR_EXIT_INSTR_OFFSETS
	.align		4
.L_22:
        /*0058*/ 	.byte	0x04, 0x1c
        /*005a*/ 	.short	(.L_24 - .L_23)


	//   ....[0]....
.L_23:
        /*005c*/ 	.word	0x00000190


	//----- nvinfo : EIATTR_SW_WAR
	.align		4
.L_24:
        /*0060*/ 	.byte	0x04, 0x36
        /*0062*/ 	.short	(.L_26 - .L_25)
.L_25:
        /*0064*/ 	.word	0x00000008
.L_26:


//--------------------- .nv.info._Z16test_shuffle_xorv --------------------------
	.section	.nv.info._Z16test_shuffle_xorv,"",@"SHT_CUDA_INFO"
	.sectionflags	@""
	.align	4


	//----- nvinfo : EIATTR_CUDA_API_VERSION
	.align		4
        /*0000*/ 	.byte	0x04, 0x37
        /*0002*/ 	.short	(.L_28 - .L_27)
.L_27:
        /*0004*/ 	.word	0x00000082


	//----- nvinfo : EIATTR_SPARSE_MMA_MASK
	.align		4
.L_28:
        /*0008*/ 	.byte	0x03, 0x50
        /*000a*/ 	.short	0x0000


	//----- nvinfo : EIATTR_MAXREG_COUNT
	.align		4
        /*000c*/ 	.byte	0x03, 0x1b
        /*000e*/ 	.short	0x00ff


	//----- nvinfo : EIATTR_EXTERNS
	.align		4
        /*0010*/ 	.byte	0x04, 0x0f
        /*0012*/ 	.short	(.L_30 - .L_29)


	//   ....[0]....
	.align		4
.L_29:
        /*0014*/ 	.word	index@(vprintf)


	//----- nvinfo : EIATTR_MERCURY_ISA_VERSION
	.align		4
.L_30:
        /*0018*/ 	.byte	0x03, 0x5f
        /*001a*/ 	.short	0x0101


	//----- nvinfo : EIATTR_COOP_GROUP_MASK_REGIDS
	.align		4
        /*001c*/ 	.byte	0x04, 0x29
        /*001e*/ 	.short	(.L_32 - .L_31)


	//   ....[0]....
.L_31:
        /*0020*/ 	.word	0xffffffff


	//   ....[1]....
        /*0024*/ 	.word	0xffffffff


	//   ....[2]....
        /*0028*/ 	.word	0xffffffff


	//   ....[3]....
        /*002c*/ 	.word	0xffffffff


	//   ....[4]....
        /*0030*/ 	.word	0xffffffff


	//----- nvinfo : EIATTR_COOP_GROUP_INSTR_OFFSETS
	.align		4
.L_32:
        /*0034*/ 	.byte	0x04, 0x28
        /*0036*/ 	.short	(.L_34 - .L_33)


	//   ....[0]....
.L_33:
        /*0038*/ 	.word	0x00000080


	//   ....[1]....
        /*003c*/ 	.word	0x000000a0


	//   ....[2]....
        /*0040*/ 	.word	0x000000d0


	//   ....[3]....
        /*0044*/ 	.word	0x00000100


	//   ....[4]....
        /*0048*/ 	.word	0x00000130


	//----- nvinfo : EIATTR_VRC_CTA_INIT_COUNT
	.align		4
.L_34:
        /*004c*/ 	.byte	0x02, 0x4a
	.zero		1
	.zero		1


	//----- nvinfo : EIATTR_SYSCALL_OFFSETS
	.align		4
        /*0050*/ 	.byte	0x04, 0x46
        /*0052*/ 	.short	(.L_36 - .L_35)


	//   ....[0]....
.L_35:
        /*0054*/ 	.word	0x00000180


	//----- nvinfo : EIATTR_EXIT_INSTR_OFFSETS
	.align		4
.L_36:
        /*0058*/ 	.byte	0x04, 0x1c
        /*005a*/ 	.short	(.L_38 - .L_37)


	//   ....[0]....
.L_37:
        /*005c*/ 	.word	0x00000190


	//----- nvinfo : EIATTR_SW_WAR
	.align		4
.L_38:
        /*0060*/ 	.byte	0x04, 0x36
        /*0062*/ 	.short	(.L_40 - .L_39)
.L_39:
        /*0064*/ 	.word	0x00000008
.L_40:


//--------------------- .nv.callgraph             --------------------------
	.section	.nv.callgraph,"",@"SHT_CUDA_CALLGRAPH"
	.align	4
	.sectionentsize	8
	.align		4
        /*0000*/ 	.word	0x00000000
	.align		4
        /*0004*/ 	.word	0xffffffff
	.align		4
        /*0008*/ 	.word	index@(_Z17test_shuffle_downv)
	.align		4
        /*000c*/ 	.word	index@(vprintf)
	.align		4
        /*0010*/ 	.word	index@(_Z16test_shuffle_xorv)
	.align		4
        /*0014*/ 	.word	index@(vprintf)
	.align		4
        /*0018*/ 	.word	0x00000000
	.align		4
        /*001c*/ 	.word	0xfffffffe
	.align		4
        /*0020*/ 	.word	0x00000000
	.align		4
        /*0024*/ 	.word	0xfffffffd
	.align		4
        /*0028*/ 	.word	0x00000000
	.align		4
        /*002c*/ 	.word	0xfffffffc


//--------------------- .nv.constant4             --------------------------
	.section	.nv.constant4,"a",@progbits
	.align	8
	.align		8
.nv.constant4:
        /*0000*/ 	.dword	vprintf
	.align		8
        /*0008*/ 	.dword	$str


//--------------------- .text._Z17test_shuffle_downv --------------------------
	.section	.text._Z17test_shuffle_downv,"ax",@progbits
	.align	128
        .global         _Z17test_shuffle_downv
        .type           _Z17test_shuffle_downv,@function
        .size           _Z17test_shuffle_downv,(.L_x_4 - _Z17test_shuffle_downv)
        .other          _Z17test_shuffle_downv,@"STO_CUDA_ENTRY STV_DEFAULT"
_Z17test_shuffle_downv:
.text._Z17test_shuffle_downv:
[----:B------:R-:W0:Y:S01]  /*0000*/  LDC R1, c[0x0][0x37c] ;  /* 0x0000df00ff017b82 */ /* 0x000e220000000800 */
[----:B------:R-:W1:Y:S01]  /*0010*/  S2R R10, SR_TID.X ;  /* 0x00000000000a7919 */ /* 0x000e620000002100 */
[----:B0-----:R-:W-:Y:S01]  /*0020*/  VIADD R1, R1, 0xfffffff8 ;  /* 0xfffffff801017836 */ /* 0x001fe20000000000 */
[----:B------:R-:W0:Y:S01]  /*0030*/  LDCU UR4, c[0x0][0x2f8] ;  /* 0x00005f00ff0477ac */ /* 0x000e220008000800 */
[----:B------:R-:W2:Y:S01]  /*0040*/  LDCU.64 UR6, c[0x4][0x8] ;  /* 0x01000100ff0677ac */ /* 0x000ea20008000a00 */
[----:B------:R-:W3:Y:S02]  /*0050*/  LDCU UR5, c[0x0][0x2fc] ;  /* 0x00005f80ff0577ac */ /* 0x000ee40008000800 */
[----:B0-----:R-:W-:-:S04]  /*0060*/  IADD3 R6, P0, PT, R1, UR4, RZ ;  /* 0x0000000401067c10 */ /* 0x001fc8000ff1e0ff */
[----:B---3--:R-:W-:Y:S01]  /*0070*/  IADD3.X R7, PT, PT, RZ, UR5, RZ, P0, !PT ;  /* 0x00000005ff077c10 */ /* 0x008fe200087fe4ff */
[----:B-1----:R-:W0:Y:S02]  /*0080*/  SHFL.DOWN PT, R3, R10, 0x10, 0x1f ;  /* 0x0a001f000a037f89 */ /* 0x002e2400000e0000 */
[----:B0-----:R-:W-:-:S05]  /*0090*/  IMAD.IADD R4, R3, 0x1, R10 ;  /* 0x0000000103047824 */ /* 0x001fca00078e020a */
[----:B------:R-:W0:Y:S02]  /*00a0*/  SHFL.DOWN PT, R3, R4, 0x8, 0x1f ;  /* 0x09001f0004037f89 */ /* 0x000e2400000e0000 */
[----:B0-----:R-:W-:Y:S02]  /*00b0*/  IADD3 R5, PT, PT, R4, R3, RZ ;  /* 0x0000000304057210 */ /* 0x001fe40007ffe0ff */
[----:B--2---:R-:W-:-:S03]  /*00c0*/  MOV R4, UR6 ;  /* 0x0000000600047c02 */ /* 0x004fc60008000f00 */
[----:B------:R-:W0:Y:S02]  /*00d0*/  SHFL.DOWN PT, R0, R5, 0x4, 0x1f ;  /* 0x08801f0005007f89 */ /* 0x000e2400000e0000 */
[----:B0-----:R-:W-:Y:S02]  /*00e0*/  IMAD.IADD R0, R5, 0x1, R0 ;  /* 0x0000000105007824 */ /* 0x001fe400078e0200 */
[----:B------:R-:W-:-:S03]  /*00f0*/  IMAD.U32 R5, RZ, RZ, UR7 ;  /* 0x00000007ff057e24 */ /* 0x000fc6000f8e00ff */
[----:B------:R-:W0:Y:S02]  /*0100*/  SHFL.DOWN PT, R3, R0, 0x2, 0x1f ;  /* 0x08401f0000037f89 */ /* 0x000e2400000e0000 */
[----:B0-----:R-:W-:Y:S02]  /*0110*/  IADD3 R2, PT, PT, R0, R3, RZ ;  /* 0x0000000300027210 */ /* 0x001fe40007ffe0ff */
[----:B------:R-:W-:-:S03]  /*0120*/  MOV R3, 0x0 ;  /* 0x0000000000037802 */ /* 0x000fc60000000f00 */
[----:B------:R-:W0:Y:S01]  /*0130*/  SHFL.DOWN PT, R11, R2, 0x1, 0x1f ;  /* 0x08201f00020b7f89 */ /* 0x000e2200000e0000 */
[----:B------:R1:W2:Y:S01]  /*0140*/  LDC.64 R8, c[0x4][R3] ;  /* 0x0100000003087b82 */ /* 0x0002a20000000a00 */
[----:B0-----:R-:W-:-:S05]  /*0150*/  IMAD.IADD R11, R2, 0x1, R11 ;  /* 0x00000001020b7824 */ /* 0x001fca00078e020b */
[----:B------:R1:W-:Y:S02]  /*0160*/  STL.64 [R1], R10 ;  /* 0x0000000a01007387 */ /* 0x0003e40000100a00 */
[----:B------:R-:W-:-:S07]  /*0170*/  LEPC R20, `(.L_x_0) ;  /* 0x000000001014794e */ /* 0x000fce0000000000 */
[----:B-12---:R-:W-:Y:S05]  /*0180*/  CALL.ABS.NOINC R8 ;  /* 0x0000000008007343 */ /* 0x006fea0003c00000 */
.L_x_0:
[----:B------:R-:W-:Y:S05]  /*0190*/  EXIT ;  /* 0x000000000000794d */ /* 0x000fea0003800000 */
.L_x_1:
[----:B------:R-:W-:-:S00]  /*01a0*/  BRA `(.L_x_1) ;  /* 0xfffffffc00fc7947 */ /* 0x000fc0000383ffff */
[----:B------:R-:W-:-:S00]  /*01b0*/  NOP ;  /* 0x0000000000007918 */ /* 0x000fc00000000000 */
        /* <DEDUP_REMOVED lines=12> */
.L_x_4:


//--------------------- .text._Z16test_shuffle_xorv --------------------------
	.section	.text._Z16test_shuffle_xorv,"ax",@progbits
	.align	128
        .global         _Z16test_shuffle_xorv
        .type           _Z16test_shuffle_xorv,@function
        .size           _Z16test_shuffle_xorv,(.L_x_5 - _Z16test_shuffle_xorv)
        .other          _Z16test_shuffle_xorv,@"STO_CUDA_ENTRY STV_DEFAULT"
_Z16test_shuffle_xorv:
.text._Z16test_shuffle_xorv:
        /* <DEDUP_REMOVED lines=8> */
[----:B-1----:R-:W0:Y:S02]  /*0080*/  SHFL.BFLY PT, R3, R10, 0x1, 0x1f ;  /* 0x0c201f000a037f89 */ /* 0x002e2400000e0000 */
[----:B0-----:R-:W-:-:S05]  /*0090*/  IMAD.IADD R4, R3, 0x1, R10 ;  /* 0x0000000103047824 */ /* 0x001fca00078e020a */
[----:B------:R-:W0:Y:S02]  /*00a0*/  SHFL.BFLY PT, R3, R4, 0x2, 0x1f ;  /* 0x0c401f0004037f89 */ /* 0x000e2400000e0000 */
[----:B0-----:R-:W-:Y:S02]  /*00b0*/  IADD3 R5, PT, PT, R4, R3, RZ ;  /* 0x0000000304057210 */ /* 0x001fe40007ffe0ff */
[----:B--2---:R-:W-:-:S03]  /*00c0*/  MOV R4, UR6 ;  /* 0x0000000600047c02 */ /* 0x004fc60008000f00 */
[----:B------:R-:W0:Y:S02]  /*00d0*/  SHFL.BFLY PT, R0, R5, 0x4, 0x1f ;  /* 0x0c801f0005007f89 */ /* 0x000e2400000e0000 */
[----:B0-----:R-:W-:Y:S02]  /*00e0*/  IMAD.IADD R0, R5, 0x1, R0 ;  /* 0x0000000105007824 */ /* 0x001fe400078e0200 */
[----:B------:R-:W-:-:S03]  /*00f0*/  IMAD.U32 R5, RZ, RZ, UR7 ;  /* 0x00000007ff057e24 */ /* 0x000fc6000f8e00ff */
[----:B------:R-:W0:Y:S02]  /*0100*/  SHFL.BFLY PT, R3, R0, 0x8, 0x1f ;  /* 0x0d001f0000037f89 */ /* 0x000e2400000e0000 */
[----:B0-----:R-:W-:Y:S02]  /*0110*/  IADD3 R2, PT, PT, R0, R3, RZ ;  /* 0x0000000300027210 */ /* 0x001fe40007ffe0ff */
[----:B------:R-:W-:-:S03]  /*0120*/  MOV R3, 0x0 ;  /* 0x0000000000037802 */ /* 0x000fc60000000f00 */
[----:B------:R-:W0:Y:S01]  /*0130*/  SHFL.BFLY PT, R11, R2, 0x10, 0x1f ;  /* 0x0e001f00020b7f89 */ /* 0x000e2200000e0000 */
[----:B------:R1:W2:Y:S01]  /*0140*/  LDC.64 R8, c[0x4][R3] ;  /* 0x0100000003087b82 */ /* 0x0002a20000000a00 */
[----:B0-----:R-:W-:-:S05]  /*0150*/  IMAD.IADD R11, R2, 0x1, R11 ;  /* 0x00000001020b7824 */ /* 0x001fca00078e020b */
[----:B------:R1:W-:Y:S02]  /*0160*/  STL.64 [R1], R10 ;  /* 0x0000000a01007387 */ /* 0x0003e40000100a00 */
[----:B------:R-:W-:-:S07]  /*0170*/  LEPC R20, `(.L_x_2) ;  /* 0x000000001014794e */ /* 0x000fce0000000000 */
[----:B-12---:R-:W-:Y:S05]  /*0180*/  CALL.ABS.NOINC R8 ;  /* 0x0000000008007343 */ /* 0x006fea0003c00000 */
.L_x_2:
[----:B------:R-:W-:Y:S05]  /*0190*/  EXIT ;  /* 0x000000000000794d */ /* 0x000fea0003800000 */
.L_x_3:
        /* <DEDUP_REMOVED lines=14> */
.L_x_5:


//--------------------- .nv.global.init           --------------------------
	.section	.nv.global.init,"aw",@progbits
.nv.global.init:
	.type		$str,@object
	.size		$str,(.L_0 - $str)
$str:
        /*0000*/ 	.byte	0x54, 0x68, 0x72, 0x65, 0x61, 0x64, 0x20, 0x25, 0x32, 0x64, 0x20, 0x3d, 0x20, 0x25, 0x64, 0x0a
        /*0010*/ 	.byte	0x00
.L_0:


//--------------------- .nv.shared.reserved.0     --------------------------
	.section	.nv.shared.reserved.0,"aw",@nobits
	.weak		__nv_reservedSMEM_offset_0_alias
	.size		__nv_reservedSMEM_offset_0_alias, 0, 64
	.other		__nv_reservedSMEM_offset_0_alias,@"STO_CUDA_RESERVED_SHARED STV_DEFAULT"
__nv_reservedSMEM_offset_0_alias:
	.zero		0
	.zero		64


//--------------------- .nv.constant0._Z17test_shuffle_downv --------------------------
	.section	.nv.constant0._Z17test_shuffle_downv,"a",@progbits
	.sectionflags	@""
	.align	4
.nv.constant0._Z17test_shuffle_downv:
	.zero		896


//--------------------- .nv.constant0._Z16test_shuffle_xorv --------------------------
	.section	.nv.constant0._Z16test_shuffle_xorv,"a",@progbits
	.sectionflags	@""
	.align	4
.nv.constant0._Z16test_shuffle_xorv:
	.zero		896


//--------------------- SYMBOLS --------------------------

	.type		.nv.reservedSmem.offset0,@object
	.size		.nv.reservedSmem.offset0,0x4
	.type		vprintf,@function
